	.headerflags	@"EF_CUDA_TEXMODE_UNIFIED EF_CUDA_64BIT_ADDRESS EF_CUDA_SM89 EF_CUDA_VIRTUAL_SM(EF_CUDA_SM89)"
	.elftype	@"ET_EXEC"


//--------------------- .nv.info                  --------------------------
	.section	.nv.info,"",@"SHT_CUDA_INFO"
	.align	4


	//----- nvinfo : EIATTR_REGCOUNT
	.align		4
        /*0000*/ 	.byte	0x04, 0x2f
        /*0002*/ 	.short	(.L_1 - .L_0)
	.align		4
.L_0:
        /*0004*/ 	.word	index@(merge_attn_states_kernel_opt)
        /*0008*/ 	.word	0x00000014


	//----- nvinfo : EIATTR_MIN_STACK_SIZE
	.align		4
.L_1:
        /*000c*/ 	.byte	0x04, 0x12
        /*000e*/ 	.short	(.L_3 - .L_2)
	.align		4
.L_2:
        /*0010*/ 	.word	index@(merge_attn_states_kernel_opt)
        /*0014*/ 	.word	0x00000000


	//----- nvinfo : EIATTR_FRAME_SIZE
	.align		4
.L_3:
        /*0018*/ 	.byte	0x04, 0x11
        /*001a*/ 	.short	(.L_5 - .L_4)
	.align		4
.L_4:
        /*001c*/ 	.word	index@(merge_attn_states_kernel_opt)
        /*0020*/ 	.word	0x00000000


	//----- nvinfo : EIATTR_MIN_STACK_SIZE
	.align		4
.L_5:
        /*0024*/ 	.byte	0x04, 0x12
        /*0026*/ 	.short	(.L_7 - .L_6)
	.align		4
.L_6:
        /*0028*/ 	.word	index@(merge_attn_states_kernel_opt)
        /*002c*/ 	.word	0x00000000
.L_7:


//--------------------- .nv.info.merge_attn_states_kernel_opt --------------------------
	.section	.nv.info.merge_attn_states_kernel_opt,"",@"SHT_CUDA_INFO"
	.sectionflags	@""
	.align	4


	//----- nvinfo : EIATTR_CUDA_API_VERSION
	.align		4
        /*0000*/ 	.byte	0x04, 0x37
        /*0002*/ 	.short	(.L_9 - .L_8)
.L_8:
        /*0004*/ 	.word	0x0000007c


	//----- nvinfo : EIATTR_PARAM_CBANK
	.align		4
.L_9:
        /*0008*/ 	.byte	0x04, 0x0a
        /*000a*/ 	.short	(.L_11 - .L_10)
	.align		4
.L_10:
        /*000c*/ 	.word	index@(.nv.constant0.merge_attn_states_kernel_opt)
        /*0010*/ 	.short	0x0160
        /*0012*/ 	.short	0x0038


	//----- nvinfo : EIATTR_CBANK_PARAM_SIZE
	.align		4
.L_11:
        /*0014*/ 	.byte	0x03, 0x19
        /*0016*/ 	.short	0x0038


	//----- nvinfo : EIATTR_KPARAM_INFO
	.align		4
        /*0018*/ 	.byte	0x04, 0x17
        /*001a*/ 	.short	(.L_13 - .L_12)
.L_12:
        /*001c*/ 	.word	0x00000000
        /*0020*/ 	.short	0x0006
        /*0022*/ 	.short	0x0030
        /*0024*/ 	.byte	0x00, 0xf4, 0x21, 0x00


	//----- nvinfo : EIATTR_KPARAM_INFO
	.align		4
.L_13:
        /*0028*/ 	.byte	0x04, 0x17
        /*002a*/ 	.short	(.L_15 - .L_14)
.L_14:
        /*002c*/ 	.word	0x00000000
        /*0030*/ 	.short	0x0005
        /*0032*/ 	.short	0x0028
        /*0034*/ 	.byte	0x00, 0xf4, 0x21, 0x00


	//----- nvinfo : EIATTR_KPARAM_INFO
	.align		4
.L_15:
        /*0038*/ 	.byte	0x04, 0x17
        /*003a*/ 	.short	(.L_17 - .L_16)
.L_16:
        /*003c*/ 	.word	0x00000000
        /*0040*/ 	.short	0x0004
        /*0042*/ 	.short	0x0020
        /*0044*/ 	.byte	0x00, 0xf4, 0x21, 0x00


	//----- nvinfo : EIATTR_KPARAM_INFO
	.align		4
.L_17:
        /*0048*/ 	.byte	0x04, 0x17
        /*004a*/ 	.short	(.L_19 - .L_18)
.L_18:
        /*004c*/ 	.word	0x00000000
        /*0050*/ 	.short	0x0003
        /*0052*/ 	.short	0x0018
        /*0054*/ 	.byte	0x00, 0xf4, 0x21, 0x00


	//----- nvinfo : EIATTR_KPARAM_INFO
	.align		4
.L_19:
        /*0058*/ 	.byte	0x04, 0x17
        /*005a*/ 	.short	(.L_21 - .L_20)
.L_20:
        /*005c*/ 	.word	0x00000000
        /*0060*/ 	.short	0x0002
        /*0062*/ 	.short	0x0010
        /*0064*/ 	.byte	0x00, 0xf4, 0x21, 0x00


	//----- nvinfo : EIATTR_KPARAM_INFO
	.align		4
.L_21:
        /*0068*/ 	.byte	0x04, 0x17
        /*006a*/ 	.short	(.L_23 - .L_22)
.L_22:
        /*006c*/ 	.word	0x00000000
        /*0070*/ 	.short	0x0001
        /*0072*/ 	.short	0x0008
        /*0074*/ 	.byte	0x00, 0xf4, 0x21, 0x00


	//----- nvinfo : EIATTR_KPARAM_INFO
	.align		4
.L_23:
        /*0078*/ 	.byte	0x04, 0x17
        /*007a*/ 	.short	(.L_25 - .L_24)
.L_24:
        /*007c*/ 	.word	0x00000000
        /*0080*/ 	.short	0x0000
        /*0082*/ 	.short	0x0000
        /*0084*/ 	.byte	0x00, 0xf4, 0x21, 0x00


	//----- nvinfo : EIATTR_MAXREG_COUNT
	.align		4
.L_25:
        /*0088*/ 	.byte	0x03, 0x1b
        /*008a*/ 	.short	0x0080


	//----- nvinfo : EIATTR_EXIT_INSTR_OFFSETS
	.align		4
        /*008c*/ 	.byte	0x04, 0x1c
        /*008e*/ 	.short	(.L_27 - .L_26)


	//   ....[0]....
.L_26:
        /*0090*/ 	.word	0x00000430


	//----- nvinfo : EIATTR_REQNTID
	.align		4
.L_27:
        /*0094*/ 	.byte	0x04, 0x10
        /*0096*/ 	.short	(.L_29 - .L_28)
.L_28:
        /*0098*/ 	.word	0x00000080
        /*009c*/ 	.word	0x00000001
        /*00a0*/ 	.word	0x00000001
.L_29:


//--------------------- .nv.callgraph             --------------------------
	.section	.nv.callgraph,"",@"SHT_CUDA_CALLGRAPH"
	.align	4
	.sectionentsize	8
	.align		4
        /*0000*/ 	.word	0x00000000
	.align		4
        /*0004*/ 	.word	0xffffffff
	.align		4
        /*0008*/ 	.word	0x00000000
	.align		4
        /*000c*/ 	.word	0xfffffffe
	.align		4
        /*0010*/ 	.word	0x00000000
	.align		4
        /*0014*/ 	.word	0xfffffffd
	.align		4
        /*0018*/ 	.word	0x00000000
	.align		4
        /*001c*/ 	.word	0xfffffffc


//--------------------- .nv.rel.action            --------------------------
	.section	.nv.rel.action,"",@"SHT_CUDA_RELOCINFO"
	.align	8
	.sectionentsize	8
        /*0000*/ 	.byte	0x73, 0x00, 0x00, 0x00, 0x00, 0x00, 0x00, 0x00, 0x00, 0x00, 0x00, 0x11, 0x25, 0x00, 0x05, 0x36


//--------------------- .nv.constant0.merge_attn_states_kernel_opt --------------------------
	.section	.nv.constant0.merge_attn_states_kernel_opt,"a",@progbits
	.sectionflags	@""
	.align	4
.nv.constant0.merge_attn_states_kernel_opt:
	.zero		408


//--------------------- .text.merge_attn_states_kernel_opt --------------------------
	.section	.text.merge_attn_states_kernel_opt,"ax",@progbits
	.sectioninfo	@"SHI_REGISTERS=20"
	.align	128
        .global         merge_attn_states_kernel_opt
        .type           merge_attn_states_kernel_opt,@function
        .size           merge_attn_states_kernel_opt,(.L_x_1 - merge_attn_states_kernel_opt)
        .other          merge_attn_states_kernel_opt,@"STO_CUDA_ENTRY STV_DEFAULT"
merge_attn_states_kernel_opt:
.text.merge_attn_states_kernel_opt:
[----:B------:R-:W-:Y:S02]  /*0000*/  MOV R1, c[0x0][0x28] ;  /* 0x00000a0000017a02 */ /* 0x000fe40000000f00 */
[----:B------:R-:W0:Y:S01]  /*0010*/  S2R R8, SR_CTAID.Y ;  /* 0x0000000000087919 */ /* 0x000e220000002600 */
[----:B------:R-:W-:Y:S01]  /*0020*/  MOV R0, 0x4 ;  /* 0x0000000400007802 */ /* 0x000fe20000000f00 */
[----:B------:R-:W-:Y:S02]  /*0030*/  ULDC.64 UR4, c[0x0][0x118] ;  /* 0x0000460000047ab9 */ /* 0x000fe40000000a00 */
[----:B------:R-:W1:Y:S01]  /*0040*/  S2R R13, SR_CTAID.X ;  /* 0x00000000000d7919 */ /* 0x000e620000002500 */
[----:B0-----:R-:W-:-:S04]  /*0050*/  IMAD R7, R8, c[0x0][0xc], RZ ;  /* 0x0000030008077a24 */ /* 0x001fc800078e02ff */
[----:B------:R-:W-:-:S04]  /*0060*/  IMAD.WIDE R2, R7, R0, c[0x0][0x178] ;  /* 0x00005e0007027625 */ /* 0x000fc800078e0200 */
[----:B------:R-:W-:-:S04]  /*0070*/  IMAD.WIDE R6, R7, R0, c[0x0][0x188] ;  /* 0x0000620007067625 */ /* 0x000fc800078e0200 */
[----:B-1----:R-:W-:-:S04]  /*0080*/  IMAD.WIDE R4, R13, 0x4, R2 ;  /* 0x000000040d047825 */ /* 0x002fc800078e0202 */
[C---:B------:R-:W-:Y:S01]  /*0090*/  IMAD.WIDE R6, R13.reuse, 0x4, R6 ;  /* 0x000000040d067825 */ /* 0x040fe200078e0206 */
[----:B------:R0:W2:Y:S04]  /*00a0*/  LDG.E.STRONG.GPU R12, [R4.64] ;  /* 0x00000004040c7981 */ /* 0x0000a8000c1ef900 */
[----:B------:R1:W3:Y:S01]  /*00b0*/  LDG.E.STRONG.GPU R14, [R6.64] ;  /* 0x00000004060e7981 */ /* 0x0002e2000c1ef900 */
[----:B------:R-:W-:Y:S01]  /*00c0*/  IMAD R13, R13, c[0x0][0x10], RZ ;  /* 0x000004000d0d7a24 */ /* 0x000fe200078e02ff */
[----:B------:R-:W-:Y:S02]  /*00d0*/  SHF.L.U32 R2, R8, 0x9, RZ ;  /* 0x0000000908027819 */ /* 0x000fe400000006ff */
[----:B------:R-:W4:Y:S02]  /*00e0*/  S2R R3, SR_TID.X ;  /* 0x0000000000037919 */ /* 0x000f240000002100 */
[----:B------:R-:W-:-:S05]  /*00f0*/  SHF.L.U32 R13, R13, 0x9, RZ ;  /* 0x000000090d0d7819 */ /* 0x000fca00000006ff */
[----:B------:R-:W-:-:S04]  /*0100*/  IMAD.WIDE R10, R13, R0, c[0x0][0x180] ;  /* 0x000060000d0a7625 */ /* 0x000fc800078e0200 */
[----:B------:R-:W-:-:S04]  /*0110*/  IMAD.WIDE R8, R13, R0, c[0x0][0x170] ;  /* 0x00005c000d087625 */ /* 0x000fc800078e0200 */
[----:B------:R-:W-:-:S04]  /*0120*/  IMAD.WIDE R10, R2, 0x4, R10 ;  /* 0x00000004020a7825 */ /* 0x000fc800078e020a */
[----:B------:R-:W-:Y:S01]  /*0130*/  IMAD.WIDE R8, R2, 0x4, R8 ;  /* 0x0000000402087825 */ /* 0x000fe200078e0208 */
[----:B----4-:R-:W-:-:S04]  /*0140*/  SHF.L.U32 R3, R3, 0x2, RZ ;  /* 0x0000000203037819 */ /* 0x010fc800000006ff */
[----:B------:R-:W-:-:S05]  /*0150*/  LOP3.LUT R3, R3, 0x1fc, RZ, 0xc0, !PT ;  /* 0x000001fc03037812 */ /* 0x000fca00078ec0ff */
[----:B0-----:R-:W-:-:S04]  /*0160*/  IMAD.WIDE.U32 R4, R3, 0x4, R10 ;  /* 0x0000000403047825 */ /* 0x001fc800078e000a */
[----:B------:R-:W-:Y:S02]  /*0170*/  IMAD.WIDE.U32 R8, R3, 0x4, R8 ;  /* 0x0000000403087825 */ /* 0x000fe400078e0008 */
[----:B-1----:R-:W4:Y:S04]  /*0180*/  LDG.E.128.STRONG.GPU R4, [R4.64] ;  /* 0x0000000404047981 */ /* 0x002f28000c1efd00 */
[----:B------:R-:W5:Y:S01]  /*0190*/  LDG.E.128.STRONG.GPU R8, [R8.64] ;  /* 0x0000000408087981 */ /* 0x000f62000c1efd00 */
[----:B--2---:R-:W-:Y:S02]  /*01a0*/  FSETP.NEU.AND P0, PT, R12, +INF , PT ;  /* 0x7f8000000c00780b */ /* 0x004fe40003f0d000 */
[----:B---3--:R-:W-:Y:S02]  /*01b0*/  FSETP.NEU.AND P1, PT, R14, +INF , PT ;  /* 0x7f8000000e00780b */ /* 0x008fe40003f2d000 */
[----:B------:R-:W-:-:S02]  /*01c0*/  FSEL R12, R12, -INF , P0 ;  /* 0xff8000000c0c7808 */ /* 0x000fc40000000000 */
[----:B------:R-:W-:-:S04]  /*01d0*/  FSEL R15, R14, -INF , P1 ;  /* 0xff8000000e0f7808 */ /* 0x000fc80000800000 */
[----:B------:R-:W-:-:S05]  /*01e0*/  FMNMX R14, R12, R15, !PT ;  /* 0x0000000f0c0e7209 */ /* 0x000fca0007800000 */
[--C-:B------:R-:W-:Y:S01]  /*01f0*/  FADD R12, R12, -R14.reuse ;  /* 0x8000000e0c0c7221 */ /* 0x100fe20000000000 */
[----:B------:R-:W-:-:S03]  /*0200*/  FADD R14, R15, -R14 ;  /* 0x8000000e0f0e7221 */ /* 0x000fc60000000000 */
[----:B------:R-:W-:Y:S01]  /*0210*/  FMUL R12, R12, 1.4426950216293334961 ;  /* 0x3fb8aa3b0c0c7820 */ /* 0x000fe20000400000 */
[----:B------:R-:W-:-:S04]  /*0220*/  FMUL R15, R14, 1.4426950216293334961 ;  /* 0x3fb8aa3b0e0f7820 */ /* 0x000fc80000400000 */
[----:B------:R-:W-:Y:S02]  /*0230*/  FSETP.GEU.AND P0, PT, R12, -126, PT ;  /* 0xc2fc00000c00780b */ /* 0x000fe40003f0e000 */
[----:B------:R-:W-:-:S11]  /*0240*/  FSETP.GEU.AND P1, PT, R15, -126, PT ;  /* 0xc2fc00000f00780b */ /* 0x000fd60003f2e000 */
[----:B------:R-:W-:Y:S02]  /*0250*/  @!P0 FMUL R12, R12, 0.5 ;  /* 0x3f0000000c0c8820 */ /* 0x000fe40000400000 */
[----:B------:R-:W-:Y:S02]  /*0260*/  @!P1 FMUL R15, R15, 0.5 ;  /* 0x3f0000000f0f9820 */ /* 0x000fe40000400000 */
[----:B------:R0:W1:Y:S08]  /*0270*/  MUFU.EX2 R14, R12 ;  /* 0x0000000c000e7308 */ /* 0x0000700000000800 */
[----:B------:R-:W2:Y:S01]  /*0280*/  MUFU.EX2 R17, R15 ;  /* 0x0000000f00117308 */ /* 0x000ea20000000800 */
[----:B0-----:R-:W-:-:S06]  /*0290*/  IMAD.WIDE R12, R13, R0, c[0x0][0x160] ;  /* 0x000058000d0c7625 */ /* 0x001fcc00078e0200 */
[----:B------:R-:W-:Y:S01]  /*02a0*/  IMAD.WIDE R12, R2, 0x4, R12 ;  /* 0x00000004020c7825 */ /* 0x000fe200078e020c */
[----:B-1----:R-:W-:-:S05]  /*02b0*/  @!P0 FMUL R14, R14, R14 ;  /* 0x0000000e0e0e8220 */ /* 0x002fca0000400000 */
[----:B------:R-:W-:Y:S01]  /*02c0*/  IMAD.WIDE.U32 R12, R3, 0x4, R12 ;  /* 0x00000004030c7825 */ /* 0x000fe200078e000c */
[----:B--2---:R-:W-:-:S04]  /*02d0*/  @!P1 FMUL R17, R17, R17 ;  /* 0x0000001111119220 */ /* 0x004fc80000400000 */
[----:B------:R-:W-:-:S05]  /*02e0*/  FADD R16, R14, R17 ;  /* 0x000000110e107221 */ /* 0x000fca0000000000 */
[C---:B------:R-:W-:Y:S02]  /*02f0*/  FSETP.GT.AND P0, PT, R16.reuse, 8.50705917302346158658e+37, PT ;  /* 0x7e8000001000780b */ /* 0x040fe40003f04000 */
[----:B------:R-:W-:-:S11]  /*0300*/  FSETP.GEU.AND P1, PT, R16, 1.175494350822287508e-38, PT ;  /* 0x008000001000780b */ /* 0x000fd60003f2e000 */
[----:B------:R-:W-:Y:S01]  /*0310*/  @P0 FMUL R16, R16, 0.25 ;  /* 0x3e80000010100820 */ /* 0x000fe20000400000 */
[----:B------:R-:W-:Y:S01]  /*0320*/  @P0 FMUL R17, R17, 0.25 ;  /* 0x3e80000011110820 */ /* 0x000fe20000400000 */
[----:B------:R-:W-:Y:S02]  /*0330*/  @P0 FMUL R14, R14, 0.25 ;  /* 0x3e8000000e0e0820 */ /* 0x000fe40000400000 */
[----:B------:R-:W-:Y:S01]  /*0340*/  @!P1 FMUL R16, R16, 16777216 ;  /* 0x4b80000010109820 */ /* 0x000fe20000400000 */
[----:B------:R-:W-:Y:S01]  /*0350*/  @!P1 FMUL R17, R17, 16777216 ;  /* 0x4b80000011119820 */ /* 0x000fe20000400000 */
[----:B------:R-:W-:-:S04]  /*0360*/  @!P1 FMUL R14, R14, 16777216 ;  /* 0x4b8000000e0e9820 */ /* 0x000fc80000400000 */
[----:B------:R-:W0:Y:S02]  /*0370*/  MUFU.RCP R16, R16 ;  /* 0x0000001000107308 */ /* 0x000e240000001000 */
[C---:B0-----:R-:W-:Y:S01]  /*0380*/  FMUL R17, R16.reuse, R17 ;  /* 0x0000001110117220 */ /* 0x041fe20000400000 */
[----:B------:R-:W-:-:S03]  /*0390*/  FMUL R14, R16, R14 ;  /* 0x0000000e100e7220 */ /* 0x000fc60000400000 */
[-C--:B----4-:R-:W-:Y:S01]  /*03a0*/  FMUL R0, R5, R17.reuse ;  /* 0x0000001105007220 */ /* 0x090fe20000400000 */
[-C--:B------:R-:W-:Y:S01]  /*03b0*/  FMUL R3, R4, R17.reuse ;  /* 0x0000001104037220 */ /* 0x080fe20000400000 */
[-C--:B------:R-:W-:Y:S01]  /*03c0*/  FMUL R5, R6, R17.reuse ;  /* 0x0000001106057220 */ /* 0x080fe20000400000 */
[----:B------:R-:W-:Y:S01]  /*03d0*/  FMUL R2, R7, R17 ;  /* 0x0000001107027220 */ /* 0x000fe20000400000 */
[-C--:B-----5:R-:W-:Y:S01]  /*03e0*/  FFMA R9, R9, R14.reuse, R0 ;  /* 0x0000000e09097223 */ /* 0x0a0fe20000000000 */
[-C--:B------:R-:W-:Y:S01]  /*03f0*/  FFMA R8, R8, R14.reuse, R3 ;  /* 0x0000000e08087223 */ /* 0x080fe20000000003 */
[-C--:B------:R-:W-:Y:S01]  /*0400*/  FFMA R10, R10, R14.reuse, R5 ;  /* 0x0000000e0a0a7223 */ /* 0x080fe20000000005 */
[----:B------:R-:W-:-:S05]  /*0410*/  FFMA R11, R11, R14, R2 ;  /* 0x0000000e0b0b7223 */ /* 0x000fca0000000002 */
[----:B------:R-:W-:Y:S01]  /*0420*/  STG.E.128 [R12.64], R8 ;  /* 0x000000080c007986 */ /* 0x000fe2000c101d04 */
[----:B------:R-:W-:Y:S05]  /*0430*/  EXIT ;  /* 0x000000000000794d */ /* 0x000fea0003800000 */
.L_x_0:
[----:B------:R-:W-:-:S00]  /*0440*/  BRA `(.L_x_0) ;  /* 0xfffffff000007947 */ /* 0x000fc0000383ffff */
[----:B------:R-:W-:-:S00]  /*0450*/  NOP ;  /* 0x0000000000007918 */ /* 0x000fc00000000000 */
        /* <DEDUP_REMOVED lines=10> */
.L_x_1:
